//
// Generated by NVIDIA NVVM Compiler
//
// Compiler Build ID: CL-36424714
// Cuda compilation tools, release 13.0, V13.0.88
// Based on NVVM 20.0.0
//

.version 9.0
.target sm_100
.address_size 64

	// .globl	_Z13double_itselfPi

.visible .entry _Z13double_itselfPi(
	.param .u64 .ptr .align 1 _Z13double_itselfPi_param_0
)
{
	.reg .b32 	%r<4>;
	.reg .b64 	%rd<5>;

	ld.param.u64 	%rd1, [_Z13double_itselfPi_param_0];
	cvta.to.global.u64 	%rd2, %rd1;
	mov.u32 	%r1, %tid.x;
	mul.wide.u32 	%rd3, %r1, 4;
	add.s64 	%rd4, %rd2, %rd3;
	ld.global.u32 	%r2, [%rd4];
	shl.b32 	%r3, %r2, 1;
	st.global.u32 	[%rd4], %r3;
	ret;

}


// ===== COMPILED SASS (sm_100) =====

	.target	sm_100

	.elftype	@"ET_EXEC"


//--------------------- .note.nv.tkinfo           --------------------------
	.section	.note.nv.tkinfo,"",@"SHT_NOTE"
	.sectionflags	@"SHF_NOTE_NV_TKINFO"
	.tkinfo
        /*0018*/ 	.word	0x00000002
        /*0030*/ 	.string	""
        /*0030*/ 	.string	"ptxas"
        /*0030*/ 	.string	"Cuda compilation tools, release 13.0, V13.0.88"
        /*0030*/ 	.string	"Build cuda_13.0.r13.0/compiler.36424714_0"
        /*0030*/ 	.string	"-arch sm_100 -m 64 "



//--------------------- .note.nv.cuinfo           --------------------------
	.section	.note.nv.cuinfo,"",@"SHT_NOTE"
	.sectionflags	@"SHF_NOTE_NV_CUINFO"
        /*0018*/ 	.short	0x0002
        /*001a*/ 	.short	0x0064
        /*001c*/ 	.short	0x0082
	.zero		2


//--------------------- .nv.info                  --------------------------
	.section	.nv.info,"",@"SHT_CUDA_INFO"
	.align	4


	//----- nvinfo : EIATTR_REGCOUNT
	.align		4
        /*0000*/ 	.byte	0x04, 0x2f
        /*0002*/ 	.short	(.L_1 - .L_0)
	.align		4
.L_0:
        /*0004*/ 	.word	index@(_Z13double_itselfPi)
        /*0008*/ 	.word	0x00000008


	//----- nvinfo : EIATTR_FRAME_SIZE
	.align		4
.L_1:
        /*000c*/ 	.byte	0x04, 0x11
        /*000e*/ 	.short	(.L_3 - .L_2)
	.align		4
.L_2:
        /*0010*/ 	.word	index@(_Z13double_itselfPi)
        /*0014*/ 	.word	0x00000000


	//----- nvinfo : EIATTR_MIN_STACK_SIZE
	.align		4
.L_3:
        /*0018*/ 	.byte	0x04, 0x12
        /*001a*/ 	.short	(.L_5 - .L_4)
	.align		4
.L_4:
        /*001c*/ 	.word	index@(_Z13double_itselfPi)
        /*0020*/ 	.word	0x00000000
.L_5:


//--------------------- .nv.compat                --------------------------
	.section	.nv.compat,"",@"SHT_CUDA_COMPAT_INFO"
	.align	4
        /*0000*/ 	.byte	0x02, 0x09, 0x00, 0x00, 0x02, 0x02, 0x01, 0x00, 0x02, 0x05, 0x05, 0x00, 0x03, 0x07, 0x01, 0x01
        /*0010*/ 	.byte	0x02, 0x03, 0x00, 0x00, 0x02, 0x06, 0x01, 0x00, 0x04, 0x0b, 0x08, 0x00, 0x09, 0x00, 0x00, 0x00
        /*0020*/ 	.byte	0x00, 0x00, 0x00, 0x00


//--------------------- .nv.info._Z13double_itselfPi --------------------------
	.section	.nv.info._Z13double_itselfPi,"",@"SHT_CUDA_INFO"
	.sectionflags	@""
	.align	4


	//----- nvinfo : EIATTR_CUDA_API_VERSION
	.align		4
        /*0000*/ 	.byte	0x04, 0x37
        /*0002*/ 	.short	(.L_7 - .L_6)
.L_6:
        /*0004*/ 	.word	0x00000082


	//----- nvinfo : EIATTR_KPARAM_INFO
	.align		4
.L_7:
        /*0008*/ 	.byte	0x04, 0x17
        /*000a*/ 	.short	(.L_9 - .L_8)
.L_8:
        /*000c*/ 	.word	0x00000000
        /*0010*/ 	.short	0x0000
        /*0012*/ 	.short	0x0000
        /*0014*/ 	.byte	0x00, 0xf5, 0x21, 0x00


	//----- nvinfo : EIATTR_SPARSE_MMA_MASK
	.align		4
.L_9:
        /*0018*/ 	.byte	0x03, 0x50
        /*001a*/ 	.short	0x0000


	//----- nvinfo : EIATTR_MAXREG_COUNT
	.align		4
        /*001c*/ 	.byte	0x03, 0x1b
        /*001e*/ 	.short	0x00ff


	//----- nvinfo : EIATTR_MERCURY_ISA_VERSION
	.align		4
        /*0020*/ 	.byte	0x03, 0x5f
        /*0022*/ 	.short	0x0101


	//----- nvinfo : EIATTR_VRC_CTA_INIT_COUNT
	.align		4
        /*0024*/ 	.byte	0x02, 0x4a
	.zero		1
	.zero		1


	//----- nvinfo : EIATTR_EXIT_INSTR_OFFSETS
	.align		4
        /*0028*/ 	.byte	0x04, 0x1c
        /*002a*/ 	.short	(.L_11 - .L_10)


	//   ....[0]....
.L_10:
        /*002c*/ 	.word	0x00000080


	//----- nvinfo : EIATTR_CBANK_PARAM_SIZE
	.align		4
.L_11:
        /*0030*/ 	.byte	0x03, 0x19
        /*0032*/ 	.short	0x0008


	//----- nvinfo : EIATTR_PARAM_CBANK
	.align		4
        /*0034*/ 	.byte	0x04, 0x0a
        /*0036*/ 	.short	(.L_13 - .L_12)
	.align		4
.L_12:
        /*0038*/ 	.word	index@(.nv.constant0._Z13double_itselfPi)
        /*003c*/ 	.short	0x0380
        /*003e*/ 	.short	0x0008


	//----- nvinfo : EIATTR_SW_WAR
	.align		4
.L_13:
        /*0040*/ 	.byte	0x04, 0x36
        /*0042*/ 	.short	(.L_15 - .L_14)
.L_14:
        /*0044*/ 	.word	0x00000008
.L_15:


//--------------------- .nv.callgraph             --------------------------
	.section	.nv.callgraph,"",@"SHT_CUDA_CALLGRAPH"
	.align	4
	.sectionentsize	8
	.align		4
        /*0000*/ 	.word	0x00000000
	.align		4
        /*0004*/ 	.word	0xffffffff
	.align		4
        /*0008*/ 	.word	0x00000000
	.align		4
        /*000c*/ 	.word	0xfffffffe
	.align		4
        /*0010*/ 	.word	0x00000000
	.align		4
        /*0014*/ 	.word	0xfffffffd
	.align		4
        /*0018*/ 	.word	0x00000000
	.align		4
        /*001c*/ 	.word	0xfffffffc


//--------------------- .text._Z13double_itselfPi --------------------------
	.section	.text._Z13double_itselfPi,"ax",@progbits
	.align	128
        .global         _Z13double_itselfPi
        .type           _Z13double_itselfPi,@function
        .size           _Z13double_itselfPi,(.L_x_1 - _Z13double_itselfPi)
        .other          _Z13double_itselfPi,@"STO_CUDA_ENTRY STV_DEFAULT"
_Z13double_itselfPi:
.text._Z13double_itselfPi:
[----:B------:R-:W-:Y:S01]  /*0000*/  LDC R1, c[0x0][0x37c] ;  /* 0x0000df00ff017b82 */ /* 0x000fe20000000800 */
[----:B------:R-:W0:Y:S07]  /*0010*/  S2R R5, SR_TID.X ;  /* 0x0000000000057919 */ /* 0x000e2e0000002100 */
[----:B------:R-:W0:Y:S01]  /*0020*/  LDC.64 R2, c[0x0][0x380] ;  /* 0x0000e000ff027b82 */ /* 0x000e220000000a00 */
[----:B------:R-:W1:Y:S01]  /*0030*/  LDCU.64 UR4, c[0x0][0x358] ;  /* 0x00006b00ff0477ac */ /* 0x000e620008000a00 */
[----:B0-----:R-:W-:-:S05]  /*0040*/  IMAD.WIDE.U32 R2, R5, 0x4, R2 ;  /* 0x0000000405027825 */ /* 0x001fca00078e0002 */
[----:B-1----:R-:W2:Y:S02]  /*0050*/  LDG.E R0, desc[UR4][R2.64] ;  /* 0x0000000402007981 */ /* 0x002ea4000c1e1900 */
[----:B--2---:R-:W-:-:S05]  /*0060*/  SHF.L.U32 R5, R0, 0x1, RZ ;  /* 0x0000000100057819 */ /* 0x004fca00000006ff */
[----:B------:R-:W-:Y:S01]  /*0070*/  STG.E desc[UR4][R2.64], R5 ;  /* 0x0000000502007986 */ /* 0x000fe2000c101904 */
[----:B------:R-:W-:Y:S05]  /*0080*/  EXIT ;  /* 0x000000000000794d */ /* 0x000fea0003800000 */
.L_x_0:
[----:B------:R-:W-:-:S00]  /*0090*/  BRA `(.L_x_0) ;  /* 0xfffffffc00fc7947 */ /* 0x000fc0000383ffff */
[----:B------:R-:W-:-:S00]  /*00a0*/  NOP ;  /* 0x0000000000007918 */ /* 0x000fc00000000000 */
        /* <DEDUP_REMOVED lines=13> */
.L_x_1:


//--------------------- .nv.shared.reserved.0     --------------------------
	.section	.nv.shared.reserved.0,"aw",@nobits
	.weak		__nv_reservedSMEM_offset_0_alias
	.size		__nv_reservedSMEM_offset_0_alias, 0, 64
	.other		__nv_reservedSMEM_offset_0_alias,@"STO_CUDA_RESERVED_SHARED STV_DEFAULT"
__nv_reservedSMEM_offset_0_alias:
	.zero		0
	.zero		64


//--------------------- .nv.constant0._Z13double_itselfPi --------------------------
	.section	.nv.constant0._Z13double_itselfPi,"a",@progbits
	.sectionflags	@""
	.align	4
.nv.constant0._Z13double_itselfPi:
	.zero		904


//--------------------- SYMBOLS --------------------------

	.type		.nv.reservedSmem.offset0,@object
	.size		.nv.reservedSmem.offset0,0x4
